//
// Generated by NVIDIA NVVM Compiler
//
// Compiler Build ID: CL-36424714
// Cuda compilation tools, release 13.0, V13.0.88
// Based on NVVM 20.0.0
//

.version 9.0
.target sm_100
.address_size 64

	// .globl	_Z16splitBladeKernelPi
.extern .func  (.param .b32 func_retval0) vprintf
(
	.param .b64 vprintf_param_0,
	.param .b64 vprintf_param_1
)
;
.global .align 1 .b8 $str[46] = {10, 91, 68, 69, 86, 73, 67, 69, 59, 32, 66, 76, 79, 67, 75, 58, 37, 100, 59, 32, 84, 72, 82, 69, 65, 68, 58, 37, 100, 93, 32, 100, 101, 118, 95, 97, 91, 37, 100, 93, 32, 61, 32, 37, 100};

.visible .entry _Z16splitBladeKernelPi(
	.param .u64 .ptr .align 1 _Z16splitBladeKernelPi_param_0
)
{
	.local .align 16 .b8 	__local_depot0[16];
	.reg .b64 	%SP;
	.reg .b64 	%SPL;
	.reg .b32 	%r<8>;
	.reg .b64 	%rd<9>;

	mov.u64 	%SPL, __local_depot0;
	cvta.local.u64 	%SP, %SPL;
	ld.param.u64 	%rd1, [_Z16splitBladeKernelPi_param_0];
	cvta.to.global.u64 	%rd2, %rd1;
	add.u64 	%rd3, %SP, 0;
	add.u64 	%rd4, %SPL, 0;
	mov.u32 	%r1, %ctaid.x;
	mov.u32 	%r2, %ntid.x;
	mov.u32 	%r3, %tid.x;
	mad.lo.s32 	%r4, %r1, %r2, %r3;
	mul.wide.s32 	%rd5, %r4, 4;
	add.s64 	%rd6, %rd2, %rd5;
	ld.global.u32 	%r5, [%rd6];
	st.local.v4.u32 	[%rd4], {%r1, %r3, %r4, %r5};
	mov.u64 	%rd7, $str;
	cvta.global.u64 	%rd8, %rd7;
	{ // callseq 0, 0
	.param .b64 param0;
	st.param.b64 	[param0], %rd8;
	.param .b64 param1;
	st.param.b64 	[param1], %rd3;
	.param .b32 retval0;
	call.uni (retval0), 
	vprintf, 
	(
	param0, 
	param1
	);
	ld.param.b32 	%r6, [retval0];
	} // callseq 0
	bar.sync 	0;
	ret;

}


// ===== COMPILED SASS (sm_100) =====

	.target	sm_100

	.elftype	@"ET_EXEC"


//--------------------- .note.nv.tkinfo           --------------------------
	.section	.note.nv.tkinfo,"",@"SHT_NOTE"
	.sectionflags	@"SHF_NOTE_NV_TKINFO"
	.tkinfo
        /*0018*/ 	.word	0x00000002
        /*0030*/ 	.string	""
        /*0030*/ 	.string	"ptxas"
        /*0030*/ 	.string	"Cuda compilation tools, release 13.0, V13.0.88"
        /*0030*/ 	.string	"Build cuda_13.0.r13.0/compiler.36424714_0"
        /*0030*/ 	.string	"-arch sm_100 -m 64 "



//--------------------- .note.nv.cuinfo           --------------------------
	.section	.note.nv.cuinfo,"",@"SHT_NOTE"
	.sectionflags	@"SHF_NOTE_NV_CUINFO"
        /*0018*/ 	.short	0x0002
        /*001a*/ 	.short	0x0064
        /*001c*/ 	.short	0x0082
	.zero		2


//--------------------- .nv.info                  --------------------------
	.section	.nv.info,"",@"SHT_CUDA_INFO"
	.align	4


	//----- nvinfo : EIATTR_REGCOUNT
	.align		4
        /*0000*/ 	.byte	0x04, 0x2f
        /*0002*/ 	.short	(.L_2 - .L_1)
	.align		4
.L_1:
        /*0004*/ 	.word	index@(_Z16splitBladeKernelPi)
        /*0008*/ 	.word	0x00000018


	//----- nvinfo : EIATTR_FRAME_SIZE
	.align		4
.L_2:
        /*000c*/ 	.byte	0x04, 0x11
        /*000e*/ 	.short	(.L_4 - .L_3)
	.align		4
.L_3:
        /*0010*/ 	.word	index@(_Z16splitBladeKernelPi)
        /*0014*/ 	.word	0x00000010


	//----- nvinfo : EIATTR_MIN_STACK_SIZE
	.align		4
.L_4:
        /*0018*/ 	.byte	0x04, 0x12
        /*001a*/ 	.short	(.L_6 - .L_5)
	.align		4
.L_5:
        /*001c*/ 	.word	index@(_Z16splitBladeKernelPi)
        /*0020*/ 	.word	0x00000010
.L_6:


//--------------------- .nv.compat                --------------------------
	.section	.nv.compat,"",@"SHT_CUDA_COMPAT_INFO"
	.align	4
        /*0000*/ 	.byte	0x02, 0x09, 0x00, 0x00, 0x02, 0x02, 0x01, 0x00, 0x02, 0x05, 0x05, 0x00, 0x03, 0x07, 0x01, 0x01
        /*0010*/ 	.byte	0x02, 0x03, 0x00, 0x00, 0x02, 0x06, 0x01, 0x00, 0x04, 0x0b, 0x08, 0x00, 0x09, 0x00, 0x00, 0x00
        /*0020*/ 	.byte	0x00, 0x00, 0x00, 0x00


//--------------------- .nv.info._Z16splitBladeKernelPi --------------------------
	.section	.nv.info._Z16splitBladeKernelPi,"",@"SHT_CUDA_INFO"
	.sectionflags	@""
	.align	4


	//----- nvinfo : EIATTR_CUDA_API_VERSION
	.align		4
        /*0000*/ 	.byte	0x04, 0x37
        /*0002*/ 	.short	(.L_8 - .L_7)
.L_7:
        /*0004*/ 	.word	0x00000082


	//----- nvinfo : EIATTR_KPARAM_INFO
	.align		4
.L_8:
        /*0008*/ 	.byte	0x04, 0x17
        /*000a*/ 	.short	(.L_10 - .L_9)
.L_9:
        /*000c*/ 	.word	0x00000000
        /*0010*/ 	.short	0x0000
        /*0012*/ 	.short	0x0000
        /*0014*/ 	.byte	0x00, 0xf5, 0x21, 0x00


	//----- nvinfo : EIATTR_SPARSE_MMA_MASK
	.align		4
.L_10:
        /*0018*/ 	.byte	0x03, 0x50
        /*001a*/ 	.short	0x0000


	//----- nvinfo : EIATTR_MAXREG_COUNT
	.align		4
        /*001c*/ 	.byte	0x03, 0x1b
        /*001e*/ 	.short	0x00ff


	//----- nvinfo : EIATTR_NUM_BARRIERS
	.align		4
        /*0020*/ 	.byte	0x02, 0x4c
        /*0022*/ 	.byte	0x01
	.zero		1


	//----- nvinfo : EIATTR_EXTERNS
	.align		4
        /*0024*/ 	.byte	0x04, 0x0f
        /*0026*/ 	.short	(.L_12 - .L_11)


	//   ....[0]....
	.align		4
.L_11:
        /*0028*/ 	.word	index@(vprintf)


	//----- nvinfo : EIATTR_MERCURY_ISA_VERSION
	.align		4
.L_12:
        /*002c*/ 	.byte	0x03, 0x5f
        /*002e*/ 	.short	0x0101


	//----- nvinfo : EIATTR_VRC_CTA_INIT_COUNT
	.align		4
        /*0030*/ 	.byte	0x02, 0x4a
	.zero		1
	.zero		1


	//----- nvinfo : EIATTR_SYSCALL_OFFSETS
	.align		4
        /*0034*/ 	.byte	0x04, 0x46
        /*0036*/ 	.short	(.L_14 - .L_13)


	//   ....[0]....
.L_13:
        /*0038*/ 	.word	0x00000150


	//----- nvinfo : EIATTR_EXIT_INSTR_OFFSETS
	.align		4
.L_14:
        /*003c*/ 	.byte	0x04, 0x1c
        /*003e*/ 	.short	(.L_16 - .L_15)


	//   ....[0]....
.L_15:
        /*0040*/ 	.word	0x00000180


	//----- nvinfo : EIATTR_CBANK_PARAM_SIZE
	.align		4
.L_16:
        /*0044*/ 	.byte	0x03, 0x19
        /*0046*/ 	.short	0x0008


	//----- nvinfo : EIATTR_PARAM_CBANK
	.align		4
        /*0048*/ 	.byte	0x04, 0x0a
        /*004a*/ 	.short	(.L_18 - .L_17)
	.align		4
.L_17:
        /*004c*/ 	.word	index@(.nv.constant0._Z16splitBladeKernelPi)
        /*0050*/ 	.short	0x0380
        /*0052*/ 	.short	0x0008


	//----- nvinfo : EIATTR_SW_WAR
	.align		4
.L_18:
        /*0054*/ 	.byte	0x04, 0x36
        /*0056*/ 	.short	(.L_20 - .L_19)
.L_19:
        /*0058*/ 	.word	0x00000008
.L_20:


//--------------------- .nv.callgraph             --------------------------
	.section	.nv.callgraph,"",@"SHT_CUDA_CALLGRAPH"
	.align	4
	.sectionentsize	8
	.align		4
        /*0000*/ 	.word	0x00000000
	.align		4
        /*0004*/ 	.word	0xffffffff
	.align		4
        /*0008*/ 	.word	index@(_Z16splitBladeKernelPi)
	.align		4
        /*000c*/ 	.word	index@(vprintf)
	.align		4
        /*0010*/ 	.word	0x00000000
	.align		4
        /*0014*/ 	.word	0xfffffffe
	.align		4
        /*0018*/ 	.word	0x00000000
	.align		4
        /*001c*/ 	.word	0xfffffffd
	.align		4
        /*0020*/ 	.word	0x00000000
	.align		4
        /*0024*/ 	.word	0xfffffffc


//--------------------- .nv.constant4             --------------------------
	.section	.nv.constant4,"a",@progbits
	.align	8
	.align		8
.nv.constant4:
        /*0000*/ 	.dword	vprintf
	.align		8
        /*0008*/ 	.dword	$str


//--------------------- .text._Z16splitBladeKernelPi --------------------------
	.section	.text._Z16splitBladeKernelPi,"ax",@progbits
	.align	128
        .global         _Z16splitBladeKernelPi
        .type           _Z16splitBladeKernelPi,@function
        .size           _Z16splitBladeKernelPi,(.L_x_2 - _Z16splitBladeKernelPi)
        .other          _Z16splitBladeKernelPi,@"STO_CUDA_ENTRY STV_DEFAULT"
_Z16splitBladeKernelPi:
.text._Z16splitBladeKernelPi:
[----:B------:R-:W0:Y:S01]  /*0000*/  LDC R1, c[0x0][0x37c] ;  /* 0x0000df00ff017b82 */ /* 0x000e220000000800 */
[----:B------:R-:W1:Y:S07]  /*0010*/  S2R R12, SR_CTAID.X ;  /* 0x00000000000c7919 */ /* 0x000e6e0000002500 */
[----:B------:R-:W2:Y:S01]  /*0020*/  LDC.64 R2, c[0x0][0x380] ;  /* 0x0000e000ff027b82 */ /* 0x000ea20000000a00 */
[----:B------:R-:W3:Y:S01]  /*0030*/  LDCU UR6, c[0x0][0x2fc] ;  /* 0x00005f80ff0677ac */ /* 0x000ee20008000800 */
[----:B0-----:R-:W-:Y:S01]  /*0040*/  VIADD R1, R1, 0xfffffff0 ;  /* 0xfffffff001017836 */ /* 0x001fe20000000000 */
[----:B------:R-:W1:Y:S01]  /*0050*/  S2R R13, SR_TID.X ;  /* 0x00000000000d7919 */ /* 0x000e620000002100 */
[----:B------:R-:W1:Y:S01]  /*0060*/  LDCU UR7, c[0x0][0x360] ;  /* 0x00006c00ff0777ac */ /* 0x000e620008000800 */
[----:B------:R-:W0:Y:S01]  /*0070*/  LDCU.64 UR4, c[0x0][0x358] ;  /* 0x00006b00ff0477ac */ /* 0x000e220008000a00 */
[----:B------:R-:W-:Y:S01]  /*0080*/  MOV R0, 0x0 ;  /* 0x0000000000007802 */ /* 0x000fe20000000f00 */
[----:B------:R-:W4:Y:S01]  /*0090*/  LDCU.64 UR8, c[0x4][0x8] ;  /* 0x01000100ff0877ac */ /* 0x000f220008000a00 */
[----:B-1----:R-:W-:-:S04]  /*00a0*/  IMAD R14, R12, UR7, R13 ;  /* 0x000000070c0e7c24 */ /* 0x002fc8000f8e020d */
[----:B--2---:R-:W-:-:S05]  /*00b0*/  IMAD.WIDE R2, R14, 0x4, R2 ;  /* 0x000000040e027825 */ /* 0x004fca00078e0202 */
[----:B0-----:R-:W2:Y:S01]  /*00c0*/  LDG.E R15, desc[UR4][R2.64] ;  /* 0x00000004020f7981 */ /* 0x001ea2000c1e1900 */
[----:B------:R-:W0:Y:S01]  /*00d0*/  LDCU UR4, c[0x0][0x2f8] ;  /* 0x00005f00ff0477ac */ /* 0x000e220008000800 */
[----:B------:R1:W1:Y:S01]  /*00e0*/  LDC.64 R8, c[0x4][R0] ;  /* 0x0100000000087b82 */ /* 0x0002620000000a00 */
[----:B----4-:R-:W-:Y:S01]  /*00f0*/  IMAD.U32 R4, RZ, RZ, UR8 ;  /* 0x00000008ff047e24 */ /* 0x010fe2000f8e00ff */
[----:B------:R-:W-:Y:S02]  /*0100*/  MOV R5, UR9 ;  /* 0x0000000900057c02 */ /* 0x000fe40008000f00 */
[----:B0-----:R-:W-:-:S04]  /*0110*/  IADD3 R6, P0, PT, R1, UR4, RZ ;  /* 0x0000000401067c10 */ /* 0x001fc8000ff1e0ff */
[----:B---3--:R-:W-:Y:S01]  /*0120*/  IADD3.X R7, PT, PT, RZ, UR6, RZ, P0, !PT ;  /* 0x00000006ff077c10 */ /* 0x008fe200087fe4ff */
[----:B-12---:R0:W-:Y:S08]  /*0130*/  STL.128 [R1], R12 ;  /* 0x0000000c01007387 */ /* 0x0061f00000100c00 */
[----:B------:R-:W-:-:S07]  /*0140*/  LEPC R20, `(.L_x_0) ;  /* 0x000000001014794e */ /* 0x000fce0000000000 */
[----:B0-----:R-:W-:Y:S05]  /*0150*/  CALL.ABS.NOINC R8 ;  /* 0x0000000008007343 */ /* 0x001fea0003c00000 */
.L_x_0:
[----:B------:R-:W-:Y:S05]  /*0160*/  WARPSYNC.ALL ;  /* 0x0000000000007948 */ /* 0x000fea0003800000 */
[----:B------:R-:W-:Y:S06]  /*0170*/  BAR.SYNC.DEFER_BLOCKING 0x0 ;  /* 0x0000000000007b1d */ /* 0x000fec0000010000 */
[----:B------:R-:W-:Y:S05]  /*0180*/  EXIT ;  /* 0x000000000000794d */ /* 0x000fea0003800000 */
.L_x_1:
[----:B------:R-:W-:-:S00]  /*0190*/  BRA `(.L_x_1) ;  /* 0xfffffffc00fc7947 */ /* 0x000fc0000383ffff */
[----:B------:R-:W-:-:S00]  /*01a0*/  NOP ;  /* 0x0000000000007918 */ /* 0x000fc00000000000 */
        /* <DEDUP_REMOVED lines=13> */
.L_x_2:


//--------------------- .nv.global.init           --------------------------
	.section	.nv.global.init,"aw",@progbits
.nv.global.init:
	.type		$str,@object
	.size		$str,(.L_0 - $str)
$str:
        /*0000*/ 	.byte	0x0a, 0x5b, 0x44, 0x45, 0x56, 0x49, 0x43, 0x45, 0x3b, 0x20, 0x42, 0x4c, 0x4f, 0x43, 0x4b, 0x3a
        /*0010*/ 	.byte	0x25, 0x64, 0x3b, 0x20, 0x54, 0x48, 0x52, 0x45, 0x41, 0x44, 0x3a, 0x25, 0x64, 0x5d, 0x20, 0x64
        /*0020*/ 	.byte	0x65, 0x76, 0x5f, 0x61, 0x5b, 0x25, 0x64, 0x5d, 0x20, 0x3d, 0x20, 0x25, 0x64, 0x00
.L_0:


//--------------------- .nv.shared.reserved.0     --------------------------
	.section	.nv.shared.reserved.0,"aw",@nobits
	.weak		__nv_reservedSMEM_offset_0_alias
	.size		__nv_reservedSMEM_offset_0_alias, 0, 64
	.other		__nv_reservedSMEM_offset_0_alias,@"STO_CUDA_RESERVED_SHARED STV_DEFAULT"
__nv_reservedSMEM_offset_0_alias:
	.zero		0
	.zero		64


//--------------------- .nv.constant0._Z16splitBladeKernelPi --------------------------
	.section	.nv.constant0._Z16splitBladeKernelPi,"a",@progbits
	.sectionflags	@""
	.align	4
.nv.constant0._Z16splitBladeKernelPi:
	.zero		904


//--------------------- SYMBOLS --------------------------

	.type		.nv.reservedSmem.offset0,@object
	.size		.nv.reservedSmem.offset0,0x4
	.type		vprintf,@function
